//
// Generated by NVIDIA NVVM Compiler
//
// Compiler Build ID: CL-36424714
// Cuda compilation tools, release 13.0, V13.0.88
// Based on NVVM 20.0.0
//

.version 9.0
.target sm_100
.address_size 64

	// .globl	_Z9gInitDataP6float2
.global .align 4 .b8 __cudart_i2opi_f[24] = {65, 144, 67, 60, 153, 149, 98, 219, 192, 221, 52, 245, 209, 87, 39, 252, 41, 21, 68, 78, 110, 131, 249, 162};

.visible .entry _Z9gInitDataP6float2(
	.param .u64 .ptr .align 1 _Z9gInitDataP6float2_param_0
)
{
	.local .align 4 .b8 	__local_depot0[28];
	.reg .b64 	%SP;
	.reg .b64 	%SPL;
	.reg .pred 	%p<17>;
	.reg .b32 	%r<83>;
	.reg .b32 	%f<52>;
	.reg .b64 	%rd<43>;
	.reg .b64 	%fd<5>;

	mov.u64 	%SPL, __local_depot0;
	ld.param.u64 	%rd16, [_Z9gInitDataP6float2_param_0];
	add.u64 	%rd1, %SPL, 0;
	mov.u32 	%r29, %tid.x;
	mov.u32 	%r30, %ntid.x;
	mov.u32 	%r31, %ctaid.x;
	mad.lo.s32 	%r1, %r30, %r31, %r29;
	cvt.rn.f32.s32 	%f11, %r1;
	add.f32 	%f12, %f11, %f11;
	mul.f32 	%f13, %f12, 0f40490FD8;
	mul.f32 	%f1, %f13, 0f38800000;
	mul.f32 	%f14, %f1, 0f3F22F983;
	cvt.rni.s32.f32 	%r82, %f14;
	cvt.rn.f32.s32 	%f15, %r82;
	fma.rn.f32 	%f16, %f15, 0fBFC90FDA, %f1;
	fma.rn.f32 	%f17, %f15, 0fB3A22168, %f16;
	fma.rn.f32 	%f51, %f15, 0fA7C234C5, %f17;
	abs.f32 	%f3, %f1;
	setp.ltu.f32 	%p1, %f3, 0f47CE4780;
	mov.u32 	%r78, %r82;
	mov.f32 	%f50, %f51;
	@%p1 bra 	$L__BB0_8;
	setp.neu.f32 	%p2, %f3, 0f7F800000;
	@%p2 bra 	$L__BB0_3;
	mov.f32 	%f20, 0f00000000;
	mul.rn.f32 	%f50, %f1, %f20;
	mov.b32 	%r78, 0;
	bra.uni 	$L__BB0_8;
$L__BB0_3:
	mov.b32 	%r3, %f1;
	shl.b32 	%r33, %r3, 8;
	or.b32  	%r4, %r33, -2147483648;
	mov.b64 	%rd39, 0;
	mov.b32 	%r75, 0;
	mov.u64 	%rd37, __cudart_i2opi_f;
	mov.u64 	%rd38, %rd1;
$L__BB0_4:
	.pragma "nounroll";
	ld.global.nc.u32 	%r34, [%rd37];
	mad.wide.u32 	%rd20, %r34, %r4, %rd39;
	shr.u64 	%rd39, %rd20, 32;
	st.local.u32 	[%rd38], %rd20;
	add.s32 	%r75, %r75, 1;
	add.s64 	%rd38, %rd38, 4;
	add.s64 	%rd37, %rd37, 4;
	setp.ne.s32 	%p3, %r75, 6;
	@%p3 bra 	$L__BB0_4;
	shr.u32 	%r35, %r3, 23;
	st.local.u32 	[%rd1+24], %rd39;
	and.b32  	%r7, %r35, 31;
	and.b32  	%r36, %r35, 224;
	add.s32 	%r37, %r36, -128;
	shr.u32 	%r38, %r37, 5;
	mul.wide.u32 	%rd21, %r38, 4;
	sub.s64 	%rd8, %rd1, %rd21;
	ld.local.u32 	%r76, [%rd8+24];
	ld.local.u32 	%r77, [%rd8+20];
	setp.eq.s32 	%p4, %r7, 0;
	@%p4 bra 	$L__BB0_7;
	shf.l.wrap.b32 	%r76, %r77, %r76, %r7;
	ld.local.u32 	%r39, [%rd8+16];
	shf.l.wrap.b32 	%r77, %r39, %r77, %r7;
$L__BB0_7:
	shr.u32 	%r40, %r76, 30;
	shf.l.wrap.b32 	%r41, %r77, %r76, 2;
	shl.b32 	%r42, %r77, 2;
	shr.u32 	%r43, %r41, 31;
	add.s32 	%r44, %r43, %r40;
	neg.s32 	%r45, %r44;
	setp.lt.s32 	%p5, %r3, 0;
	selp.b32 	%r78, %r45, %r44, %p5;
	xor.b32  	%r46, %r41, %r3;
	shr.s32 	%r47, %r41, 31;
	xor.b32  	%r48, %r47, %r41;
	xor.b32  	%r49, %r47, %r42;
	cvt.u64.u32 	%rd22, %r48;
	shl.b64 	%rd23, %rd22, 32;
	cvt.u64.u32 	%rd24, %r49;
	or.b64  	%rd25, %rd23, %rd24;
	cvt.rn.f64.s64 	%fd1, %rd25;
	mul.f64 	%fd2, %fd1, 0d3BF921FB54442D19;
	cvt.rn.f32.f64 	%f18, %fd2;
	neg.f32 	%f19, %f18;
	setp.lt.s32 	%p6, %r46, 0;
	selp.f32 	%f50, %f19, %f18, %p6;
$L__BB0_8:
	setp.ltu.f32 	%p7, %f3, 0f47CE4780;
	add.s32 	%r51, %r78, 1;
	mul.rn.f32 	%f21, %f50, %f50;
	and.b32  	%r52, %r78, 1;
	setp.eq.b32 	%p8, %r52, 1;
	selp.f32 	%f22, %f50, 0f3F800000, %p8;
	fma.rn.f32 	%f23, %f21, %f22, 0f00000000;
	fma.rn.f32 	%f24, %f21, 0f37CBAC00, 0fBAB607ED;
	selp.f32 	%f25, 0fB94D4153, %f24, %p8;
	selp.f32 	%f26, 0f3C0885E4, 0f3D2AAABB, %p8;
	fma.rn.f32 	%f27, %f25, %f21, %f26;
	selp.f32 	%f28, 0fBE2AAAA8, 0fBEFFFFFF, %p8;
	fma.rn.f32 	%f29, %f27, %f21, %f28;
	fma.rn.f32 	%f30, %f29, %f23, %f22;
	and.b32  	%r53, %r51, 2;
	setp.eq.s32 	%p9, %r53, 0;
	mov.f32 	%f31, 0f00000000;
	sub.f32 	%f32, %f31, %f30;
	selp.f32 	%f7, %f30, %f32, %p9;
	@%p7 bra 	$L__BB0_16;
	setp.neu.f32 	%p10, %f3, 0f7F800000;
	@%p10 bra 	$L__BB0_11;
	mov.f32 	%f35, 0f00000000;
	mul.rn.f32 	%f51, %f1, %f35;
	mov.b32 	%r82, 0;
	bra.uni 	$L__BB0_16;
$L__BB0_11:
	mov.b32 	%r16, %f1;
	shl.b32 	%r55, %r16, 8;
	or.b32  	%r17, %r55, -2147483648;
	mov.b64 	%rd42, 0;
	mov.b32 	%r79, 0;
	mov.u64 	%rd40, __cudart_i2opi_f;
	mov.u64 	%rd41, %rd1;
$L__BB0_12:
	.pragma "nounroll";
	ld.global.nc.u32 	%r56, [%rd40];
	mad.wide.u32 	%rd28, %r56, %r17, %rd42;
	shr.u64 	%rd42, %rd28, 32;
	st.local.u32 	[%rd41], %rd28;
	add.s32 	%r79, %r79, 1;
	add.s64 	%rd41, %rd41, 4;
	add.s64 	%rd40, %rd40, 4;
	setp.ne.s32 	%p11, %r79, 6;
	@%p11 bra 	$L__BB0_12;
	shr.u32 	%r57, %r16, 23;
	st.local.u32 	[%rd1+24], %rd42;
	and.b32  	%r20, %r57, 31;
	and.b32  	%r58, %r57, 224;
	add.s32 	%r59, %r58, -128;
	shr.u32 	%r60, %r59, 5;
	mul.wide.u32 	%rd29, %r60, 4;
	sub.s64 	%rd15, %rd1, %rd29;
	ld.local.u32 	%r80, [%rd15+24];
	ld.local.u32 	%r81, [%rd15+20];
	setp.eq.s32 	%p12, %r20, 0;
	@%p12 bra 	$L__BB0_15;
	shf.l.wrap.b32 	%r80, %r81, %r80, %r20;
	ld.local.u32 	%r61, [%rd15+16];
	shf.l.wrap.b32 	%r81, %r61, %r81, %r20;
$L__BB0_15:
	shr.u32 	%r62, %r80, 30;
	shf.l.wrap.b32 	%r63, %r81, %r80, 2;
	shl.b32 	%r64, %r81, 2;
	shr.u32 	%r65, %r63, 31;
	add.s32 	%r66, %r65, %r62;
	neg.s32 	%r67, %r66;
	setp.lt.s32 	%p13, %r16, 0;
	selp.b32 	%r82, %r67, %r66, %p13;
	xor.b32  	%r68, %r63, %r16;
	shr.s32 	%r69, %r63, 31;
	xor.b32  	%r70, %r69, %r63;
	xor.b32  	%r71, %r69, %r64;
	cvt.u64.u32 	%rd30, %r70;
	shl.b64 	%rd31, %rd30, 32;
	cvt.u64.u32 	%rd32, %r71;
	or.b64  	%rd33, %rd31, %rd32;
	cvt.rn.f64.s64 	%fd3, %rd33;
	mul.f64 	%fd4, %fd3, 0d3BF921FB54442D19;
	cvt.rn.f32.f64 	%f33, %fd4;
	neg.f32 	%f34, %f33;
	setp.lt.s32 	%p14, %r68, 0;
	selp.f32 	%f51, %f34, %f33, %p14;
$L__BB0_16:
	cvta.to.global.u64 	%rd34, %rd16;
	mul.rn.f32 	%f36, %f51, %f51;
	and.b32  	%r73, %r82, 1;
	setp.eq.b32 	%p15, %r73, 1;
	selp.f32 	%f37, 0f3F800000, %f51, %p15;
	fma.rn.f32 	%f38, %f36, %f37, 0f00000000;
	fma.rn.f32 	%f39, %f36, 0f37CBAC00, 0fBAB607ED;
	selp.f32 	%f40, %f39, 0fB94D4153, %p15;
	selp.f32 	%f41, 0f3D2AAABB, 0f3C0885E4, %p15;
	fma.rn.f32 	%f42, %f40, %f36, %f41;
	selp.f32 	%f43, 0fBEFFFFFF, 0fBE2AAAA8, %p15;
	fma.rn.f32 	%f44, %f42, %f36, %f43;
	fma.rn.f32 	%f45, %f44, %f38, %f37;
	and.b32  	%r74, %r82, 2;
	setp.eq.s32 	%p16, %r74, 0;
	mov.f32 	%f46, 0f00000000;
	sub.f32 	%f47, %f46, %f45;
	selp.f32 	%f48, %f45, %f47, %p16;
	fma.rn.f32 	%f49, %f48, 0fC0400000, %f7;
	mul.wide.s32 	%rd35, %r1, 8;
	add.s64 	%rd36, %rd34, %rd35;
	st.global.v2.f32 	[%rd36], {%f49, %f46};
	ret;

}


// ===== COMPILED SASS (sm_100) =====

	.target	sm_100

	.elftype	@"ET_EXEC"


//--------------------- .note.nv.tkinfo           --------------------------
	.section	.note.nv.tkinfo,"",@"SHT_NOTE"
	.sectionflags	@"SHF_NOTE_NV_TKINFO"
	.tkinfo
        /*0018*/ 	.word	0x00000002
        /*0030*/ 	.string	""
        /*0030*/ 	.string	"ptxas"
        /*0030*/ 	.string	"Cuda compilation tools, release 13.0, V13.0.88"
        /*0030*/ 	.string	"Build cuda_13.0.r13.0/compiler.36424714_0"
        /*0030*/ 	.string	"-arch sm_100 -m 64 "



//--------------------- .note.nv.cuinfo           --------------------------
	.section	.note.nv.cuinfo,"",@"SHT_NOTE"
	.sectionflags	@"SHF_NOTE_NV_CUINFO"
        /*0018*/ 	.short	0x0002
        /*001a*/ 	.short	0x0064
        /*001c*/ 	.short	0x0082
	.zero		2


//--------------------- .nv.info                  --------------------------
	.section	.nv.info,"",@"SHT_CUDA_INFO"
	.align	4


	//----- nvinfo : EIATTR_REGCOUNT
	.align		4
        /*0000*/ 	.byte	0x04, 0x2f
        /*0002*/ 	.short	(.L_2 - .L_1)
	.align		4
.L_1:
        /*0004*/ 	.word	index@(_Z9gInitDataP6float2)
        /*0008*/ 	.word	0x00000015


	//----- nvinfo : EIATTR_FRAME_SIZE
	.align		4
.L_2:
        /*000c*/ 	.byte	0x04, 0x11
        /*000e*/ 	.short	(.L_4 - .L_3)
	.align		4
.L_3:
        /*0010*/ 	.word	index@(_Z9gInitDataP6float2)
        /*0014*/ 	.word	0x00000000


	//----- nvinfo : EIATTR_MIN_STACK_SIZE
	.align		4
.L_4:
        /*0018*/ 	.byte	0x04, 0x12
        /*001a*/ 	.short	(.L_6 - .L_5)
	.align		4
.L_5:
        /*001c*/ 	.word	index@(_Z9gInitDataP6float2)
        /*0020*/ 	.word	0x00000000
.L_6:


//--------------------- .nv.compat                --------------------------
	.section	.nv.compat,"",@"SHT_CUDA_COMPAT_INFO"
	.align	4
        /*0000*/ 	.byte	0x02, 0x09, 0x00, 0x00, 0x02, 0x02, 0x01, 0x00, 0x02, 0x05, 0x05, 0x00, 0x03, 0x07, 0x01, 0x01
        /*0010*/ 	.byte	0x02, 0x03, 0x00, 0x00, 0x02, 0x06, 0x01, 0x00, 0x04, 0x0b, 0x08, 0x00, 0x01, 0x00, 0x00, 0x00
        /*0020*/ 	.byte	0x00, 0x00, 0x00, 0x00


//--------------------- .nv.info._Z9gInitDataP6float2 --------------------------
	.section	.nv.info._Z9gInitDataP6float2,"",@"SHT_CUDA_INFO"
	.sectionflags	@""
	.align	4


	//----- nvinfo : EIATTR_CUDA_API_VERSION
	.align		4
        /*0000*/ 	.byte	0x04, 0x37
        /*0002*/ 	.short	(.L_8 - .L_7)
.L_7:
        /*0004*/ 	.word	0x00000082


	//----- nvinfo : EIATTR_KPARAM_INFO
	.align		4
.L_8:
        /*0008*/ 	.byte	0x04, 0x17
        /*000a*/ 	.short	(.L_10 - .L_9)
.L_9:
        /*000c*/ 	.word	0x00000000
        /*0010*/ 	.short	0x0000
        /*0012*/ 	.short	0x0000
        /*0014*/ 	.byte	0x00, 0xf5, 0x21, 0x00


	//----- nvinfo : EIATTR_SPARSE_MMA_MASK
	.align		4
.L_10:
        /*0018*/ 	.byte	0x03, 0x50
        /*001a*/ 	.short	0x0000


	//----- nvinfo : EIATTR_MAXREG_COUNT
	.align		4
        /*001c*/ 	.byte	0x03, 0x1b
        /*001e*/ 	.short	0x00ff


	//----- nvinfo : EIATTR_MERCURY_ISA_VERSION
	.align		4
        /*0020*/ 	.byte	0x03, 0x5f
        /*0022*/ 	.short	0x0101


	//----- nvinfo : EIATTR_VRC_CTA_INIT_COUNT
	.align		4
        /*0024*/ 	.byte	0x02, 0x4a
	.zero		1
	.zero		1


	//----- nvinfo : EIATTR_EXIT_INSTR_OFFSETS
	.align		4
        /*0028*/ 	.byte	0x04, 0x1c
        /*002a*/ 	.short	(.L_12 - .L_11)


	//   ....[0]....
.L_11:
        /*002c*/ 	.word	0x00001010


	//----- nvinfo : EIATTR_CRS_STACK_SIZE
	.align		4
.L_12:
        /*0030*/ 	.byte	0x04, 0x1e
        /*0032*/ 	.short	(.L_14 - .L_13)
.L_13:
        /*0034*/ 	.word	0x00000000


	//----- nvinfo : EIATTR_CBANK_PARAM_SIZE
	.align		4
.L_14:
        /*0038*/ 	.byte	0x03, 0x19
        /*003a*/ 	.short	0x0008


	//----- nvinfo : EIATTR_PARAM_CBANK
	.align		4
        /*003c*/ 	.byte	0x04, 0x0a
        /*003e*/ 	.short	(.L_16 - .L_15)
	.align		4
.L_15:
        /*0040*/ 	.word	index@(.nv.constant0._Z9gInitDataP6float2)
        /*0044*/ 	.short	0x0380
        /*0046*/ 	.short	0x0008


	//----- nvinfo : EIATTR_SW_WAR
	.align		4
.L_16:
        /*0048*/ 	.byte	0x04, 0x36
        /*004a*/ 	.short	(.L_18 - .L_17)
.L_17:
        /*004c*/ 	.word	0x00000008
.L_18:


//--------------------- .nv.callgraph             --------------------------
	.section	.nv.callgraph,"",@"SHT_CUDA_CALLGRAPH"
	.align	4
	.sectionentsize	8
	.align		4
        /*0000*/ 	.word	0x00000000
	.align		4
        /*0004*/ 	.word	0xffffffff
	.align		4
        /*0008*/ 	.word	0x00000000
	.align		4
        /*000c*/ 	.word	0xfffffffe
	.align		4
        /*0010*/ 	.word	0x00000000
	.align		4
        /*0014*/ 	.word	0xfffffffd
	.align		4
        /*0018*/ 	.word	0x00000000
	.align		4
        /*001c*/ 	.word	0xfffffffc


//--------------------- .nv.constant4             --------------------------
	.section	.nv.constant4,"a",@progbits
	.align	8
	.align		8
.nv.constant4:
        /*0000*/ 	.dword	__cudart_i2opi_f


//--------------------- .text._Z9gInitDataP6float2 --------------------------
	.section	.text._Z9gInitDataP6float2,"ax",@progbits
	.align	128
        .global         _Z9gInitDataP6float2
        .type           _Z9gInitDataP6float2,@function
        .size           _Z9gInitDataP6float2,(.L_x_11 - _Z9gInitDataP6float2)
        .other          _Z9gInitDataP6float2,@"STO_CUDA_ENTRY STV_DEFAULT"
_Z9gInitDataP6float2:
.text._Z9gInitDataP6float2:
[----:B------:R-:W-:Y:S01]  /*0000*/  LDC R1, c[0x0][0x37c] ;  /* 0x0000df00ff017b82 */ /* 0x000fe20000000800 */
[----:B------:R-:W0:Y:S01]  /*0010*/  S2R R2, SR_TID.X ;  /* 0x0000000000027919 */ /* 0x000e220000002100 */
[----:B------:R-:W0:Y:S01]  /*0020*/  LDCU UR4, c[0x0][0x360] ;  /* 0x00006c00ff0477ac */ /* 0x000e220008000800 */
[----:B------:R-:W-:Y:S01]  /*0030*/  BSSY.RECONVERGENT B0, `(.L_x_0) ;  /* 0x0000073000007945 */ /* 0x000fe20003800200 */
[----:B------:R-:W0:Y:S01]  /*0040*/  S2R R3, SR_CTAID.X ;  /* 0x0000000000037919 */ /* 0x000e220000002500 */
[----:B------:R-:W1:Y:S01]  /*0050*/  LDCU.64 UR6, c[0x0][0x358] ;  /* 0x00006b00ff0677ac */ /* 0x000e620008000a00 */
[----:B0-----:R-:W-:-:S05]  /*0060*/  IMAD R2, R3, UR4, R2 ;  /* 0x0000000403027c24 */ /* 0x001fca000f8e0202 */
[----:B------:R-:W-:-:S05]  /*0070*/  I2FP.F32.S32 R0, R2 ;  /* 0x0000000200007245 */ /* 0x000fca0000201400 */
[----:B------:R-:W-:-:S04]  /*0080*/  FADD R0, R0, R0 ;  /* 0x0000000000007221 */ /* 0x000fc80000000000 */
[----:B------:R-:W-:-:S04]  /*0090*/  FMUL R0, R0, 3.1415920257568359375 ;  /* 0x40490fd800007820 */ /* 0x000fc80000400000 */
[----:B------:R-:W-:-:S04]  /*00a0*/  FMUL R3, R0, 6.103515625e-05 ;  /* 0x3880000000037820 */ /* 0x000fc80000400000 */
[C---:B------:R-:W-:Y:S01]  /*00b0*/  FMUL R0, R3.reuse, 0.63661974668502807617 ;  /* 0x3f22f98303007820 */ /* 0x040fe20000400000 */
[----:B------:R-:W-:-:S04]  /*00c0*/  FSETP.GE.AND P0, PT, |R3|, 105615, PT ;  /* 0x47ce47800300780b */ /* 0x000fc80003f06200 */
[----:B------:R-:W-:Y:S01]  /*00d0*/  P2R R4, PR, RZ, 0x1 ;  /* 0x00000001ff047803 */ /* 0x000fe20000000000 */
[----:B------:R-:W0:Y:S02]  /*00e0*/  F2I.NTZ R0, R0 ;  /* 0x0000000000007305 */ /* 0x000e240000203100 */
[----:B0-----:R-:W-:-:S05]  /*00f0*/  I2FP.F32.S32 R6, R0 ;  /* 0x0000000000067245 */ /* 0x001fca0000201400 */
[----:B------:R-:W-:-:S04]  /*0100*/  FFMA R5, R6, -1.5707962512969970703, R3 ;  /* 0xbfc90fda06057823 */ /* 0x000fc80000000003 */
[----:B------:R-:W-:-:S04]  /*0110*/  FFMA R5, R6, -7.5497894158615963534e-08, R5 ;  /* 0xb3a2216806057823 */ /* 0x000fc80000000005 */
[----:B------:R-:W-:Y:S01]  /*0120*/  FFMA R6, R6, -5.3903029534742383927e-15, R5 ;  /* 0xa7c234c506067823 */ /* 0x000fe20000000005 */
[----:B------:R-:W-:-:S03]  /*0130*/  IMAD.MOV.U32 R5, RZ, RZ, R0 ;  /* 0x000000ffff057224 */ /* 0x000fc600078e0000 */
[----:B------:R-:W-:Y:S01]  /*0140*/  IMAD.MOV.U32 R10, RZ, RZ, R6 ;  /* 0x000000ffff0a7224 */ /* 0x000fe200078e0006 */
[----:B-1----:R-:W-:Y:S06]  /*0150*/  @!P0 BRA `(.L_x_1) ;  /* 0x0000000400808947 */ /* 0x002fec0003800000 */
[----:B------:R-:W-:-:S13]  /*0160*/  FSETP.NEU.AND P0, PT, |R3|, +INF , PT ;  /* 0x7f8000000300780b */ /* 0x000fda0003f0d200 */
[----:B------:R-:W-:Y:S01]  /*0170*/  @!P0 FMUL R10, RZ, R3 ;  /* 0x00000003ff0a8220 */ /* 0x000fe20000400000 */
[----:B------:R-:W-:Y:S01]  /*0180*/  @!P0 IMAD.MOV.U32 R0, RZ, RZ, RZ ;  /* 0x000000ffff008224 */ /* 0x000fe200078e00ff */
[----:B------:R-:W-:Y:S06]  /*0190*/  @!P0 BRA `(.L_x_1) ;  /* 0x0000000400708947 */ /* 0x000fec0003800000 */
[----:B------:R-:W-:Y:S01]  /*01a0*/  IMAD.SHL.U32 R4, R3, 0x100, RZ ;  /* 0x0000010003047824 */ /* 0x000fe200078e00ff */
[----:B------:R-:W0:Y:S01]  /*01b0*/  LDCU.64 UR8, c[0x4][URZ] ;  /* 0x01000000ff0877ac */ /* 0x000e220008000a00 */
[----:B------:R-:W-:Y:S02]  /*01c0*/  IMAD.MOV.U32 R0, RZ, RZ, RZ ;  /* 0x000000ffff007224 */ /* 0x000fe400078e00ff */
[----:B------:R-:W-:Y:S01]  /*01d0*/  IMAD.MOV.U32 R12, RZ, RZ, RZ ;  /* 0x000000ffff0c7224 */ /* 0x000fe200078e00ff */
[----:B------:R-:W-:Y:S01]  /*01e0*/  LOP3.LUT R7, R4, 0x80000000, RZ, 0xfc, !PT ;  /* 0x8000000004077812 */ /* 0x000fe200078efcff */
[----:B------:R-:W-:Y:S01]  /*01f0*/  UMOV UR5, URZ ;  /* 0x000000ff00057c82 */ /* 0x000fe20008000000 */
[----:B------:R-:W-:-:S05]  /*0200*/  UMOV UR4, URZ ;  /* 0x000000ff00047c82 */ /* 0x000fca0008000000 */
.L_x_2:
[----:B0-----:R-:W-:Y:S01]  /*0210*/  MOV R10, UR8 ;  /* 0x00000008000a7c02 */ /* 0x001fe20008000f00 */
[----:B------:R-:W-:-:S05]  /*0220*/  IMAD.U32 R11, RZ, RZ, UR9 ;  /* 0x00000009ff0b7e24 */ /* 0x000fca000f8e00ff */
[----:B------:R-:W2:Y:S01]  /*0230*/  LDG.E.CONSTANT R8, desc[UR6][R10.64] ;  /* 0x000000060a087981 */ /* 0x000ea2000c1e9900 */
[----:B------:R-:W-:Y:S01]  /*0240*/  UIADD3 UR4, UPT, UPT, UR4, 0x1, URZ ;  /* 0x0000000104047890 */ /* 0x000fe2000fffe0ff */
[C---:B------:R-:W-:Y:S01]  /*0250*/  ISETP.EQ.AND P0, PT, R12.reuse, RZ, PT ;  /* 0x000000ff0c00720c */ /* 0x040fe20003f02270 */
[----:B------:R-:W-:Y:S01]  /*0260*/  UIADD3 UR8, UP1, UPT, UR8, 0x4, URZ ;  /* 0x0000000408087890 */ /* 0x000fe2000ff3e0ff */
[C---:B------:R-:W-:Y:S01]  /*0270*/  ISETP.EQ.AND P1, PT, R12.reuse, 0x4, PT ;  /* 0x000000040c00780c */ /* 0x040fe20003f22270 */
[----:B------:R-:W-:Y:S01]  /*0280*/  UISETP.NE.AND UP0, UPT, UR4, 0x6, UPT ;  /* 0x000000060400788c */ /* 0x000fe2000bf05270 */
[C---:B------:R-:W-:Y:S01]  /*0290*/  ISETP.EQ.AND P3, PT, R12.reuse, 0xc, PT ;  /* 0x0000000c0c00780c */ /* 0x040fe20003f62270 */
[----:B------:R-:W-:Y:S01]  /*02a0*/  UIADD3.X UR9, UPT, UPT, URZ, UR9, URZ, UP1, !UPT ;  /* 0x00000009ff097290 */ /* 0x000fe20008ffe4ff */
[C---:B------:R-:W-:Y:S02]  /*02b0*/  ISETP.EQ.AND P4, PT, R12.reuse, 0x10, PT ;  /* 0x000000100c00780c */ /* 0x040fe40003f82270 */
[----:B------:R-:W-:Y:S01]  /*02c0*/  ISETP.EQ.AND P5, PT, R12, 0x14, PT ;  /* 0x000000140c00780c */ /* 0x000fe20003fa2270 */
[----:B--2---:R-:W-:-:S03]  /*02d0*/  IMAD.WIDE.U32 R8, R8, R7, RZ ;  /* 0x0000000708087225 */ /* 0x004fc600078e00ff */
[----:B------:R-:W-:-:S04]  /*02e0*/  IADD3 R8, P2, PT, R8, R0, RZ ;  /* 0x0000000008087210 */ /* 0x000fc80007f5e0ff */
[----:B------:R-:W-:Y:S01]  /*02f0*/  IADD3.X R0, PT, PT, R9, UR5, RZ, P2, !PT ;  /* 0x0000000509007c10 */ /* 0x000fe200097fe4ff */
[--C-:B------:R-:W-:Y:S01]  /*0300*/  @P0 IMAD.MOV.U32 R4, RZ, RZ, R8.reuse ;  /* 0x000000ffff040224 */ /* 0x100fe200078e0008 */
[C---:B------:R-:W-:Y:S01]  /*0310*/  ISETP.EQ.AND P2, PT, R12.reuse, 0x8, PT ;  /* 0x000000080c00780c */ /* 0x040fe20003f42270 */
[--C-:B------:R-:W-:Y:S01]  /*0320*/  @P1 IMAD.MOV.U32 R14, RZ, RZ, R8.reuse ;  /* 0x000000ffff0e1224 */ /* 0x100fe200078e0008 */
[----:B------:R-:W-:Y:S01]  /*0330*/  @P4 MOV R17, R8 ;  /* 0x0000000800114202 */ /* 0x000fe20000000f00 */
[--C-:B------:R-:W-:Y:S02]  /*0340*/  @P3 IMAD.MOV.U32 R16, RZ, RZ, R8.reuse ;  /* 0x000000ffff103224 */ /* 0x100fe400078e0008 */
[----:B------:R-:W-:Y:S02]  /*0350*/  @P5 IMAD.MOV.U32 R18, RZ, RZ, R8 ;  /* 0x000000ffff125224 */ /* 0x000fe400078e0008 */
[----:B------:R-:W-:-:S06]  /*0360*/  VIADD R12, R12, 0x4 ;  /* 0x000000040c0c7836 */ /* 0x000fcc0000000000 */
[----:B------:R-:W-:Y:S01]  /*0370*/  @P2 IMAD.MOV.U32 R15, RZ, RZ, R8 ;  /* 0x000000ffff0f2224 */ /* 0x000fe200078e0008 */
[----:B------:R-:W-:Y:S06]  /*0380*/  BRA.U UP0, `(.L_x_2) ;  /* 0xfffffffd00a07547 */ /* 0x000fec000b83ffff */
[----:B------:R-:W-:Y:S01]  /*0390*/  SHF.R.U32.HI R7, RZ, 0x17, R3 ;  /* 0x00000017ff077819 */ /* 0x000fe20000011603 */
[----:B------:R-:W-:Y:S03]  /*03a0*/  BSSY.RECONVERGENT B1, `(.L_x_3) ;  /* 0x0000029000017945 */ /* 0x000fe60003800200 */
[C---:B------:R-:W-:Y:S02]  /*03b0*/  LOP3.LUT R8, R7.reuse, 0xe0, RZ, 0xc0, !PT ;  /* 0x000000e007087812 */ /* 0x040fe400078ec0ff */
[----:B------:R-:W-:-:S03]  /*03c0*/  LOP3.LUT P6, RZ, R7, 0x1f, RZ, 0xc0, !PT ;  /* 0x0000001f07ff7812 */ /* 0x000fc600078cc0ff */
[----:B------:R-:W-:-:S05]  /*03d0*/  VIADD R8, R8, 0xffffff80 ;  /* 0xffffff8008087836 */ /* 0x000fca0000000000 */
[----:B------:R-:W-:-:S05]  /*03e0*/  SHF.R.U32.HI R8, RZ, 0x5, R8 ;  /* 0x00000005ff087819 */ /* 0x000fca0000011608 */
[----:B------:R-:W-:-:S05]  /*03f0*/  IMAD.U32 R10, R8, -0x4, RZ ;  /* 0xfffffffc080a7824 */ /* 0x000fca00078e00ff */
[C---:B------:R-:W-:Y:S02]  /*0400*/  ISETP.EQ.AND P3, PT, R10.reuse, -0x18, PT ;  /* 0xffffffe80a00780c */ /* 0x040fe40003f62270 */
[C---:B------:R-:W-:Y:S02]  /*0410*/  ISETP.EQ.AND P4, PT, R10.reuse, -0x14, PT ;  /* 0xffffffec0a00780c */ /* 0x040fe40003f82270 */
[C---:B------:R-:W-:Y:S02]  /*0420*/  ISETP.EQ.AND P0, PT, R10.reuse, -0x10, PT ;  /* 0xfffffff00a00780c */ /* 0x040fe40003f02270 */
[C---:B------:R-:W-:Y:S02]  /*0430*/  ISETP.EQ.AND P1, PT, R10.reuse, -0xc, PT ;  /* 0xfffffff40a00780c */ /* 0x040fe40003f22270 */
[C---:B------:R-:W-:Y:S02]  /*0440*/  ISETP.EQ.AND P2, PT, R10.reuse, -0x8, PT ;  /* 0xfffffff80a00780c */ /* 0x040fe40003f42270 */
[----:B------:R-:W-:-:S03]  /*0450*/  ISETP.EQ.AND P5, PT, R10, 0x4, PT ;  /* 0x000000040a00780c */ /* 0x000fc60003fa2270 */
[----:B------:R-:W-:Y:S01]  /*0460*/  @P3 IMAD.MOV.U32 R8, RZ, RZ, R4 ;  /* 0x000000ffff083224 */ /* 0x000fe200078e0004 */
[C---:B------:R-:W-:Y:S01]  /*0470*/  ISETP.EQ.AND P3, PT, R10.reuse, -0x4, PT ;  /* 0xfffffffc0a00780c */ /* 0x040fe20003f62270 */
[----:B------:R-:W-:Y:S01]  /*0480*/  @P4 IMAD.MOV.U32 R8, RZ, RZ, R14 ;  /* 0x000000ffff084224 */ /* 0x000fe200078e000e */
[----:B------:R-:W-:Y:S01]  /*0490*/  @P4 MOV R9, R4 ;  /* 0x0000000400094202 */ /* 0x000fe20000000f00 */
[----:B------:R-:W-:Y:S01]  /*04a0*/  @P0 IMAD.MOV.U32 R8, RZ, RZ, R15 ;  /* 0x000000ffff080224 */ /* 0x000fe200078e000f */
[----:B------:R-:W-:Y:S01]  /*04b0*/  ISETP.EQ.AND P4, PT, R10, RZ, PT ;  /* 0x000000ff0a00720c */ /* 0x000fe20003f82270 */
[----:B------:R-:W-:Y:S02]  /*04c0*/  @P1 IMAD.MOV.U32 R8, RZ, RZ, R16 ;  /* 0x000000ffff081224 */ /* 0x000fe400078e0010 */
[----:B------:R-:W-:Y:S02]  /*04d0*/  @P2 IMAD.MOV.U32 R8, RZ, RZ, R17 ;  /* 0x000000ffff082224 */ /* 0x000fe400078e0011 */
[----:B------:R-:W-:-:S02]  /*04e0*/  @P0 IMAD.MOV.U32 R9, RZ, RZ, R14 ;  /* 0x000000ffff090224 */ /* 0x000fc400078e000e */
[----:B------:R-:W-:Y:S01]  /*04f0*/  @P1 IMAD.MOV.U32 R9, RZ, RZ, R15 ;  /* 0x000000ffff091224 */ /* 0x000fe200078e000f */
[----:B------:R-:W-:Y:S01]  /*0500*/  @P2 MOV R9, R16 ;  /* 0x0000001000092202 */ /* 0x000fe20000000f00 */
[----:B------:R-:W-:Y:S02]  /*0510*/  @P3 IMAD.MOV.U32 R8, RZ, RZ, R18 ;  /* 0x000000ffff083224 */ /* 0x000fe400078e0012 */
[----:B------:R-:W-:Y:S02]  /*0520*/  @P3 IMAD.MOV.U32 R9, RZ, RZ, R17 ;  /* 0x000000ffff093224 */ /* 0x000fe400078e0011 */
[----:B------:R-:W-:Y:S02]  /*0530*/  @P4 IMAD.MOV.U32 R8, RZ, RZ, R0 ;  /* 0x000000ffff084224 */ /* 0x000fe400078e0000 */
[----:B------:R-:W-:Y:S01]  /*0540*/  @P4 IMAD.MOV.U32 R9, RZ, RZ, R18 ;  /* 0x000000ffff094224 */ /* 0x000fe200078e0012 */
[----:B------:R-:W-:Y:S01]  /*0550*/  @P5 MOV R9, R0 ;  /* 0x0000000000095202 */ /* 0x000fe20000000f00 */
[----:B------:R-:W-:Y:S01]  /*0560*/  IMAD.MOV.U32 R12, RZ, RZ, R8 ;  /* 0x000000ffff0c7224 */ /* 0x000fe200078e0008 */
[----:B------:R-:W-:Y:S06]  /*0570*/  @!P6 BRA `(.L_x_4) ;  /* 0x00000000002ce947 */ /* 0x000fec0003800000 */
[----:B------:R-:W-:Y:S01]  /*0580*/  @P0 IMAD.MOV.U32 R8, RZ, RZ, R4 ;  /* 0x000000ffff080224 */ /* 0x000fe200078e0004 */
[----:B------:R-:W-:Y:S01]  /*0590*/  ISETP.EQ.AND P0, PT, R10, 0x8, PT ;  /* 0x000000080a00780c */ /* 0x000fe20003f02270 */
[----:B------:R-:W-:Y:S01]  /*05a0*/  @P1 IMAD.MOV.U32 R8, RZ, RZ, R14 ;  /* 0x000000ffff081224 */ /* 0x000fe200078e000e */
[----:B------:R-:W-:Y:S01]  /*05b0*/  LOP3.LUT R7, R7, 0x1f, RZ, 0xc0, !PT ;  /* 0x0000001f07077812 */ /* 0x000fe200078ec0ff */
[----:B------:R-:W-:Y:S02]  /*05c0*/  @P2 IMAD.MOV.U32 R8, RZ, RZ, R15 ;  /* 0x000000ffff082224 */ /* 0x000fe400078e000f */
[----:B------:R-:W-:Y:S01]  /*05d0*/  @P3 IMAD.MOV.U32 R8, RZ, RZ, R16 ;  /* 0x000000ffff083224 */ /* 0x000fe200078e0010 */
[----:B------:R-:W-:Y:S01]  /*05e0*/  @P4 MOV R8, R17 ;  /* 0x0000001100084202 */ /* 0x000fe20000000f00 */
[----:B------:R-:W-:Y:S01]  /*05f0*/  @P5 IMAD.MOV.U32 R8, RZ, RZ, R18 ;  /* 0x000000ffff085224 */ /* 0x000fe200078e0012 */
[----:B------:R-:W-:-:S05]  /*0600*/  SHF.L.W.U32.HI R12, R9, R7, R12 ;  /* 0x00000007090c7219 */ /* 0x000fca0000010e0c */
[----:B------:R-:W-:-:S05]  /*0610*/  @P0 IMAD.MOV.U32 R8, RZ, RZ, R0 ;  /* 0x000000ffff080224 */ /* 0x000fca00078e0000 */
[----:B------:R-:W-:-:S07]  /*0620*/  SHF.L.W.U32.HI R9, R8, R7, R9 ;  /* 0x0000000708097219 */ /* 0x000fce0000010e09 */
.L_x_4:
[----:B------:R-:W-:Y:S05]  /*0630*/  BSYNC.RECONVERGENT B1 ;  /* 0x0000000000017941 */ /* 0x000fea0003800200 */
.L_x_3:
[C---:B------:R-:W-:Y:S01]  /*0640*/  SHF.L.W.U32.HI R7, R9.reuse, 0x2, R12 ;  /* 0x0000000209077819 */ /* 0x040fe20000010e0c */
[----:B------:R-:W-:Y:S01]  /*0650*/  IMAD.SHL.U32 R9, R9, 0x4, RZ ;  /* 0x0000000409097824 */ /* 0x000fe200078e00ff */
[----:B------:R-:W-:Y:S01]  /*0660*/  UMOV UR4, 0x54442d19 ;  /* 0x54442d1900047882 */ /* 0x000fe20000000000 */
[----:B------:R-:W-:Y:S01]  /*0670*/  UMOV UR5, 0x3bf921fb ;  /* 0x3bf921fb00057882 */ /* 0x000fe20000000000 */
[----:B------:R-:W-:Y:S02]  /*0680*/  SHF.R.S32.HI R0, RZ, 0x1f, R7 ;  /* 0x0000001fff007819 */ /* 0x000fe40000011407 */
[----:B------:R-:W-:Y:S02]  /*0690*/  ISETP.GE.AND P0, PT, R3, RZ, PT ;  /* 0x000000ff0300720c */ /* 0x000fe40003f06270 */
[C---:B------:R-:W-:Y:S02]  /*06a0*/  LOP3.LUT R10, R0.reuse, R9, RZ, 0x3c, !PT ;  /* 0x00000009000a7212 */ /* 0x040fe400078e3cff */
[----:B------:R-:W-:-:S02]  /*06b0*/  LOP3.LUT R11, R0, R7, RZ, 0x3c, !PT ;  /* 0x00000007000b7212 */ /* 0x000fc400078e3cff */
[----:B------:R-:W-:Y:S02]  /*06c0*/  SHF.R.U32.HI R0, RZ, 0x1e, R12 ;  /* 0x0000001eff007819 */ /* 0x000fe4000001160c */
[----:B------:R-:W0:Y:S01]  /*06d0*/  I2F.F64.S64 R8, R10 ;  /* 0x0000000a00087312 */ /* 0x000e220000301c00 */
[C---:B------:R-:W-:Y:S02]  /*06e0*/  LOP3.LUT R12, R7.reuse, R3, RZ, 0x3c, !PT ;  /* 0x00000003070c7212 */ /* 0x040fe400078e3cff */
[----:B------:R-:W-:Y:S02]  /*06f0*/  LEA.HI R0, R7, R0, RZ, 0x1 ;  /* 0x0000000007007211 */ /* 0x000fe400078f08ff */
[----:B------:R-:W-:-:S03]  /*0700*/  ISETP.GE.AND P1, PT, R12, RZ, PT ;  /* 0x000000ff0c00720c */ /* 0x000fc60003f26270 */
[----:B------:R-:W-:-:S04]  /*0710*/  IMAD.MOV R7, RZ, RZ, -R0 ;  /* 0x000000ffff077224 */ /* 0x000fc800078e0a00 */
[----:B------:R-:W-:Y:S01]  /*0720*/  @!P0 IMAD.MOV.U32 R0, RZ, RZ, R7 ;  /* 0x000000ffff008224 */ /* 0x000fe200078e0007 */
[----:B0-----:R-:W-:-:S10]  /*0730*/  DMUL R8, R8, UR4 ;  /* 0x0000000408087c28 */ /* 0x001fd40008000000 */
[----:B------:R-:W0:Y:S02]  /*0740*/  F2F.F32.F64 R8, R8 ;  /* 0x0000000800087310 */ /* 0x000e240000301000 */
[----:B0-----:R-:W-:-:S07]  /*0750*/  FSEL R10, -R8, R8, !P1 ;  /* 0x00000008080a7208 */ /* 0x001fce0004800100 */
.L_x_1:
[----:B------:R-:W-:Y:S05]  /*0760*/  BSYNC.RECONVERGENT B0 ;  /* 0x0000000000007941 */ /* 0x000fea0003800200 */
.L_x_0:
[----:B------:R-:W-:Y:S01]  /*0770*/  MOV R7, 0x37cbac00 ;  /* 0x37cbac0000077802 */ /* 0x000fe20000000f00 */
[----:B------:R-:W-:Y:S01]  /*0780*/  FMUL R8, R10, R10 ;  /* 0x0000000a0a087220 */ /* 0x000fe20000400000 */
[C---:B------:R-:W-:Y:S01]  /*0790*/  LOP3.LUT R11, R0.reuse, 0x1, RZ, 0xc0, !PT ;  /* 0x00000001000b7812 */ /* 0x040fe200078ec0ff */
[----:B------:R-:W-:Y:S01]  /*07a0*/  VIADD R0, R0, 0x1 ;  /* 0x0000000100007836 */ /* 0x000fe20000000000 */
[----:B------:R-:W-:Y:S01]  /*07b0*/  FSETP.GE.AND P2, PT, |R3|, 105615, PT ;  /* 0x47ce47800300780b */ /* 0x000fe20003f46200 */
[----:B------:R-:W-:Y:S01]  /*07c0*/  FFMA R9, R8, R7, -0.0013887860113754868507 ;  /* 0xbab607ed08097423 */ /* 0x000fe20000000007 */
[----:B------:R-:W-:Y:S01]  /*07d0*/  ISETP.NE.U32.AND P0, PT, R11, 0x1, PT ;  /* 0x000000010b00780c */ /* 0x000fe20003f05070 */
[----:B------:R-:W-:Y:S01]  /*07e0*/  IMAD.MOV.U32 R11, RZ, RZ, 0x3c0885e4 ;  /* 0x3c0885e4ff0b7424 */ /* 0x000fe200078e00ff */
[----:B------:R-:W-:Y:S01]  /*07f0*/  LOP3.LUT P1, RZ, R0, 0x2, RZ, 0xc0, !PT ;  /* 0x0000000200ff7812 */ /* 0x000fe2000782c0ff */
[----:B------:R-:W-:Y:S01]  /*0800*/  IMAD.MOV.U32 R12, RZ, RZ, 0x3e2aaaa8 ;  /* 0x3e2aaaa8ff0c7424 */ /* 0x000fe200078e00ff */
[----:B------:R-:W-:Y:S01]  /*0810*/  FSEL R9, R9, -0.00019574658654164522886, P0 ;  /* 0xb94d415309097808 */ /* 0x000fe20000000000 */
[----:B------:R-:W-:Y:S01]  /*0820*/  BSSY.RECONVERGENT B0, `(.L_x_5) ;  /* 0x0000069000007945 */ /* 0x000fe20003800200 */
[----:B------:R-:W-:-:S02]  /*0830*/  FSEL R11, R11, 0.041666727513074874878, !P0 ;  /* 0x3d2aaabb0b0b7808 */ /* 0x000fc40004000000 */
[----:B------:R-:W-:Y:S02]  /*0840*/  FSEL R0, R10, 1, !P0 ;  /* 0x3f8000000a007808 */ /* 0x000fe40004000000 */
[----:B------:R-:W-:Y:S01]  /*0850*/  FSEL R10, -R12, -0.4999999701976776123, !P0 ;  /* 0xbeffffff0c0a7808 */ /* 0x000fe20004000100 */
[C---:B------:R-:W-:Y:S02]  /*0860*/  FFMA R11, R8.reuse, R9, R11 ;  /* 0x00000009080b7223 */ /* 0x040fe4000000000b */
[C---:B------:R-:W-:Y:S02]  /*0870*/  FFMA R9, R8.reuse, R0, RZ ;  /* 0x0000000008097223 */ /* 0x040fe400000000ff */
[----:B------:R-:W-:-:S04]  /*0880*/  FFMA R8, R8, R11, R10 ;  /* 0x0000000b08087223 */ /* 0x000fc8000000000a */
[----:B------:R-:W-:-:S04]  /*0890*/  FFMA R8, R9, R8, R0 ;  /* 0x0000000809087223 */ /* 0x000fc80000000000 */
[----:B------:R-:W-:Y:S01]  /*08a0*/  @P1 FADD R8, RZ, -R8 ;  /* 0x80000008ff081221 */ /* 0x000fe20000000000 */
[----:B------:R-:W-:Y:S06]  /*08b0*/  @!P2 BRA `(.L_x_6) ;  /* 0x00000004007ca947 */ /* 0x000fec0003800000 */
[----:B------:R-:W-:-:S13]  /*08c0*/  FSETP.NEU.AND P0, PT, |R3|, +INF , PT ;  /* 0x7f8000000300780b */ /* 0x000fda0003f0d200 */
[----:B------:R-:W-:Y:S01]  /*08d0*/  @!P0 FMUL R6, RZ, R3 ;  /* 0x00000003ff068220 */ /* 0x000fe20000400000 */
[----:B------:R-:W-:Y:S01]  /*08e0*/  @!P0 IMAD.MOV.U32 R5, RZ, RZ, RZ ;  /* 0x000000ffff058224 */ /* 0x000fe200078e00ff */
[----:B------:R-:W-:Y:S06]  /*08f0*/  @!P0 BRA `(.L_x_6) ;  /* 0x00000004006c8947 */ /* 0x000fec0003800000 */
[----:B------:R-:W-:Y:S02]  /*0900*/  IMAD.SHL.U32 R5, R3, 0x100, RZ ;  /* 0x0000010003057824 */ /* 0x000fe400078e00ff */
[----:B------:R-:W-:Y:S02]  /*0910*/  HFMA2 R0, -RZ, RZ, 0, 0 ;  /* 0x00000000ff007431 */ /* 0x000fe400000001ff */
[----:B------:R-:W-:Y:S01]  /*0920*/  IMAD.MOV.U32 R6, RZ, RZ, RZ ;  /* 0x000000ffff067224 */ /* 0x000fe200078e00ff */
[----:B------:R-:W0:Y:S01]  /*0930*/  LDCU.64 UR8, c[0x4][URZ] ;  /* 0x01000000ff0877ac */ /* 0x000e220008000a00 */
[----:B------:R-:W-:Y:S01]  /*0940*/  LOP3.LUT R9, R5, 0x80000000, RZ, 0xfc, !PT ;  /* 0x8000000005097812 */ /* 0x000fe200078efcff */
[----:B------:R-:W-:Y:S01]  /*0950*/  UMOV UR5, URZ ;  /* 0x000000ff00057c82 */ /* 0x000fe20008000000 */
[----:B------:R-:W-:-:S05]  /*0960*/  UMOV UR4, URZ ;  /* 0x000000ff00047c82 */ /* 0x000fca0008000000 */
.L_x_7:
[----:B0-----:R-:W-:Y:S02]  /*0970*/  IMAD.U32 R12, RZ, RZ, UR8 ;  /* 0x00000008ff0c7e24 */ /* 0x001fe4000f8e00ff */
        /* <DEDUP_REMOVED lines=10> */
[----:B------:R-:W-:-:S02]  /*0a20*/  ISETP.EQ.AND P4, PT, R6, 0x10, PT ;  /* 0x000000100600780c */ /* 0x000fc40003f82270 */
[C---:B------:R-:W-:Y:S01]  /*0a30*/  ISETP.EQ.AND P5, PT, R6.reuse, 0x14, PT ;  /* 0x000000140600780c */ /* 0x040fe20003fa2270 */
[----:B------:R-:W-:Y:S02]  /*0a40*/  VIADD R6, R6, 0x4 ;  /* 0x0000000406067836 */ /* 0x000fe40000000000 */
[----:B--2---:R-:W-:-:S03]  /*0a50*/  IMAD.WIDE.U32 R10, R10, R9, RZ ;  /* 0x000000090a0a7225 */ /* 0x004fc600078e00ff */
[----:B------:R-:W-:-:S04]  /*0a60*/  IADD3 R5, P6, PT, R10, R0, RZ ;  /* 0x000000000a057210 */ /* 0x000fc80007fde0ff */
[----:B------:R-:W-:Y:S01]  /*0a70*/  IADD3.X R0, PT, PT, R11, UR5, RZ, P6, !PT ;  /* 0x000000050b007c10 */ /* 0x000fe2000b7fe4ff */
[--C-:B------:R-:W-:Y:S01]  /*0a80*/  @P0 IMAD.MOV.U32 R4, RZ, RZ, R5.reuse ;  /* 0x000000ffff040224 */ /* 0x100fe200078e0005 */
[----:B------:R-:W-:Y:S01]  /*0a90*/  @P2 MOV R15, R5 ;  /* 0x00000005000f2202 */ /* 0x000fe20000000f00 */
[--C-:B------:R-:W-:Y:S02]  /*0aa0*/  @P1 IMAD.MOV.U32 R14, RZ, RZ, R5.reuse ;  /* 0x000000ffff0e1224 */ /* 0x100fe400078e0005 */
[--C-:B------:R-:W-:Y:S02]  /*0ab0*/  @P3 IMAD.MOV.U32 R16, RZ, RZ, R5.reuse ;  /* 0x000000ffff103224 */ /* 0x100fe400078e0005 */
[--C-:B------:R-:W-:Y:S02]  /*0ac0*/  @P4 IMAD.MOV.U32 R17, RZ, RZ, R5.reuse ;  /* 0x000000ffff114224 */ /* 0x100fe400078e0005 */
[----:B------:R-:W-:Y:S01]  /*0ad0*/  @P5 IMAD.MOV.U32 R18, RZ, RZ, R5 ;  /* 0x000000ffff125224 */ /* 0x000fe200078e0005 */
[----:B------:R-:W-:Y:S06]  /*0ae0*/  BRA.U UP0, `(.L_x_7) ;  /* 0xfffffffd00a07547 */ /* 0x000fec000b83ffff */
[----:B------:R-:W-:Y:S01]  /*0af0*/  SHF.R.U32.HI R10, RZ, 0x17, R3 ;  /* 0x00000017ff0a7819 */ /* 0x000fe20000011603 */
[----:B------:R-:W-:Y:S03]  /*0b00*/  BSSY.RECONVERGENT B1, `(.L_x_8) ;  /* 0x0000028000017945 */ /* 0x000fe60003800200 */
[C---:B------:R-:W-:Y:S02]  /*0b10*/  LOP3.LUT R5, R10.reuse, 0xe0, RZ, 0xc0, !PT ;  /* 0x000000e00a057812 */ /* 0x040fe400078ec0ff */
[----:B------:R-:W-:-:S03]  /*0b20*/  LOP3.LUT P6, RZ, R10, 0x1f, RZ, 0xc0, !PT ;  /* 0x0000001f0aff7812 */ /* 0x000fc600078cc0ff */
[----:B------:R-:W-:-:S05]  /*0b30*/  VIADD R5, R5, 0xffffff80 ;  /* 0xffffff8005057836 */ /* 0x000fca0000000000 */
[----:B------:R-:W-:-:S04]  /*0b40*/  SHF.R.U32.HI R5, RZ, 0x5, R5 ;  /* 0x00000005ff057819 */ /* 0x000fc80000011605 */
[----:B------:R-:W-:-:S04]  /*0b50*/  LEA R11, -R5, RZ, 0x2 ;  /* 0x000000ff050b7211 */ /* 0x000fc800078e11ff */
[C---:B------:R-:W-:Y:S02]  /*0b60*/  ISETP.EQ.AND P3, PT, R11.reuse, -0x18, PT ;  /* 0xffffffe80b00780c */ /* 0x040fe40003f62270 */
[C---:B------:R-:W-:Y:S02]  /*0b70*/  ISETP.EQ.AND P4, PT, R11.reuse, -0x14, PT ;  /* 0xffffffec0b00780c */ /* 0x040fe40003f82270 */
[C---:B------:R-:W-:Y:S02]  /*0b80*/  ISETP.EQ.AND P2, PT, R11.reuse, -0x10, PT ;  /* 0xfffffff00b00780c */ /* 0x040fe40003f42270 */
[C---:B------:R-:W-:Y:S02]  /*0b90*/  ISETP.EQ.AND P1, PT, R11.reuse, -0xc, PT ;  /* 0xfffffff40b00780c */ /* 0x040fe40003f22270 */
[C---:B------:R-:W-:Y:S02]  /*0ba0*/  ISETP.EQ.AND P0, PT, R11.reuse, -0x8, PT ;  /* 0xfffffff80b00780c */ /* 0x040fe40003f02270 */
[----:B------:R-:W-:-:S03]  /*0bb0*/  ISETP.EQ.AND P5, PT, R11, RZ, PT ;  /* 0x000000ff0b00720c */ /* 0x000fc60003fa2270 */
[--C-:B------:R-:W-:Y:S01]  /*0bc0*/  @P3 IMAD.MOV.U32 R5, RZ, RZ, R4.reuse ;  /* 0x000000ffff053224 */ /* 0x100fe200078e0004 */
[C---:B------:R-:W-:Y:S01]  /*0bd0*/  ISETP.EQ.AND P3, PT, R11.reuse, -0x4, PT ;  /* 0xfffffffc0b00780c */ /* 0x040fe20003f62270 */
[----:B------:R-:W-:Y:S02]  /*0be0*/  @P4 IMAD.MOV.U32 R6, RZ, RZ, R4 ;  /* 0x000000ffff064224 */ /* 0x000fe400078e0004 */
[----:B------:R-:W-:Y:S01]  /*0bf0*/  @P4 IMAD.MOV.U32 R5, RZ, RZ, R14 ;  /* 0x000000ffff054224 */ /* 0x000fe200078e000e */
[----:B------:R-:W-:Y:S01]  /*0c00*/  ISETP.EQ.AND P4, PT, R11, 0x4, PT ;  /* 0x000000040b00780c */ /* 0x000fe20003f82270 */
        /* <DEDUP_REMOVED lines=10> */
[----:B------:R-:W-:-:S02]  /*0cb0*/  @P4 IMAD.MOV.U32 R6, RZ, RZ, R0 ;  /* 0x000000ffff064224 */ /* 0x000fc400078e0000 */
[----:B------:R-:W-:Y:S01]  /*0cc0*/  IMAD.MOV.U32 R9, RZ, RZ, R5 ;  /* 0x000000ffff097224 */ /* 0x000fe200078e0005 */
[----:B------:R-:W-:Y:S06]  /*0cd0*/  @!P6 BRA `(.L_x_9) ;  /* 0x000000000028e947 */ /* 0x000fec0003800000 */
[----:B------:R-:W-:Y:S01]  /*0ce0*/  @P1 IMAD.MOV.U32 R4, RZ, RZ, R14 ;  /* 0x000000ffff041224 */ /* 0x000fe200078e000e */
[----:B------:R-:W-:Y:S01]  /*0cf0*/  LOP3.LUT R5, R10, 0x1f, RZ, 0xc0, !PT ;  /* 0x0000001f0a057812 */ /* 0x000fe200078ec0ff */
[----:B------:R-:W-:Y:S01]  /*0d00*/  @P0 IMAD.MOV.U32 R4, RZ, RZ, R15 ;  /* 0x000000ffff040224 */ /* 0x000fe200078e000f */
[----:B------:R-:W-:Y:S02]  /*0d10*/  ISETP.EQ.AND P0, PT, R11, 0x8, PT ;  /* 0x000000080b00780c */ /* 0x000fe40003f02270 */
[----:B------:R-:W-:Y:S01]  /*0d20*/  @P3 MOV R4, R16 ;  /* 0x0000001000043202 */ /* 0x000fe20000000f00 */
[----:B------:R-:W-:Y:S01]  /*0d30*/  @P5 IMAD.MOV.U32 R4, RZ, RZ, R17 ;  /* 0x000000ffff045224 */ /* 0x000fe200078e0011 */
[----:B------:R-:W-:Y:S01]  /*0d40*/  SHF.L.W.U32.HI R9, R6, R5, R9 ;  /* 0x0000000506097219 */ /* 0x000fe20000010e09 */
[----:B------:R-:W-:-:S08]  /*0d50*/  @P4 IMAD.MOV.U32 R4, RZ, RZ, R18 ;  /* 0x000000ffff044224 */ /* 0x000fd000078e0012 */
[----:B------:R-:W-:-:S05]  /*0d60*/  @P0 IMAD.MOV.U32 R4, RZ, RZ, R0 ;  /* 0x000000ffff040224 */ /* 0x000fca00078e0000 */
[----:B------:R-:W-:-:S07]  /*0d70*/  SHF.L.W.U32.HI R6, R4, R5, R6 ;  /* 0x0000000504067219 */ /* 0x000fce0000010e06 */
.L_x_9:
[----:B------:R-:W-:Y:S05]  /*0d80*/  BSYNC.RECONVERGENT B1 ;  /* 0x0000000000017941 */ /* 0x000fea0003800200 */
.L_x_8:
        /* <DEDUP_REMOVED lines=8> */
[----:B------:R-:W-:Y:S02]  /*0e10*/  LOP3.LUT R3, R0, R3, RZ, 0x3c, !PT ;  /* 0x0000000300037212 */ /* 0x000fe400078e3cff */
[----:B------:R-:W0:Y:S02]  /*0e20*/  I2F.F64.S64 R4, R12 ;  /* 0x0000000c00047312 */ /* 0x000e240000301c00 */
[----:B------:R-:W-:Y:S01]  /*0e30*/  ISETP.GE.AND P0, PT, R3, RZ, PT ;  /* 0x000000ff0300720c */ /* 0x000fe20003f06270 */
[----:B0-----:R-:W-:Y:S01]  /*0e40*/  DMUL R10, R4, UR4 ;  /* 0x00000004040a7c28 */ /* 0x001fe20008000000 */
[----:B------:R-:W-:-:S04]  /*0e50*/  SHF.R.U32.HI R5, RZ, 0x1e, R9 ;  /* 0x0000001eff057819 */ /* 0x000fc80000011609 */
[----:B------:R-:W-:-:S05]  /*0e60*/  LEA.HI R5, R0, R5, RZ, 0x1 ;  /* 0x0000000500057211 */ /* 0x000fca00078f08ff */
[----:B------:R-:W0:Y:S01]  /*0e70*/  F2F.F32.F64 R10, R10 ;  /* 0x0000000a000a7310 */ /* 0x000e220000301000 */
[----:B------:R-:W-:-:S05]  /*0e80*/  IMAD.MOV R0, RZ, RZ, -R5 ;  /* 0x000000ffff007224 */ /* 0x000fca00078e0a05 */
[----:B------:R-:W-:Y:S02]  /*0e90*/  @!P1 MOV R5, R0 ;  /* 0x0000000000059202 */ /* 0x000fe40000000f00 */
[----:B0-----:R-:W-:-:S07]  /*0ea0*/  FSEL R6, -R10, R10, !P0 ;  /* 0x0000000a0a067208 */ /* 0x001fce0004000100 */
.L_x_6:
[----:B------:R-:W-:Y:S05]  /*0eb0*/  BSYNC.RECONVERGENT B0 ;  /* 0x0000000000007941 */ /* 0x000fea0003800200 */
.L_x_5:
[----:B------:R-:W-:Y:S01]  /*0ec0*/  FMUL R3, R6, R6 ;  /* 0x0000000606037220 */ /* 0x000fe20000400000 */
[----:B------:R-:W-:Y:S01]  /*0ed0*/  LOP3.LUT R0, R5, 0x1, RZ, 0xc0, !PT ;  /* 0x0000000105007812 */ /* 0x000fe200078ec0ff */
[----:B------:R-:W-:Y:S01]  /*0ee0*/  IMAD.MOV.U32 R4, RZ, RZ, 0x3d2aaabb ;  /* 0x3d2aaabbff047424 */ /* 0x000fe200078e00ff */
[----:B------:R-:W0:Y:S01]  /*0ef0*/  LDC.64 R10, c[0x0][0x380] ;  /* 0x0000e000ff0a7b82 */ /* 0x000e220000000a00 */
[----:B------:R-:W-:Y:S01]  /*0f00*/  FFMA R7, R3, R7, -0.0013887860113754868507 ;  /* 0xbab607ed03077423 */ /* 0x000fe20000000007 */
[----:B------:R-:W-:Y:S01]  /*0f10*/  ISETP.NE.U32.AND P0, PT, R0, 0x1, PT ;  /* 0x000000010000780c */ /* 0x000fe20003f05070 */
[----:B------:R-:W-:Y:S01]  /*0f20*/  IMAD.MOV.U32 R9, RZ, RZ, RZ ;  /* 0x000000ffff097224 */ /* 0x000fe200078e00ff */
[----:B------:R-:W-:Y:S02]  /*0f30*/  LOP3.LUT P1, RZ, R5, 0x2, RZ, 0xc0, !PT ;  /* 0x0000000205ff7812 */ /* 0x000fe4000782c0ff */
[----:B------:R-:W-:Y:S01]  /*0f40*/  FSEL R0, R7, -0.00019574658654164522886, !P0 ;  /* 0xb94d415307007808 */ /* 0x000fe20004000000 */
[----:B------:R-:W-:Y:S01]  /*0f50*/  IMAD.MOV.U32 R7, RZ, RZ, 0x3effffff ;  /* 0x3effffffff077424 */ /* 0x000fe200078e00ff */
[----:B------:R-:W-:-:S04]  /*0f60*/  FSEL R4, R4, 0.0083327032625675201416, !P0 ;  /* 0x3c0885e404047808 */ /* 0x000fc80004000000 */
[----:B------:R-:W-:Y:S01]  /*0f70*/  FSEL R5, -R7, -0.16666662693023681641, !P0 ;  /* 0xbe2aaaa807057808 */ /* 0x000fe20004000100 */
[----:B------:R-:W-:Y:S01]  /*0f80*/  FFMA R4, R3, R0, R4 ;  /* 0x0000000003047223 */ /* 0x000fe20000000004 */
[----:B------:R-:W-:-:S03]  /*0f90*/  FSEL R0, R6, 1, P0 ;  /* 0x3f80000006007808 */ /* 0x000fc60000000000 */
[C---:B------:R-:W-:Y:S02]  /*0fa0*/  FFMA R4, R3.reuse, R4, R5 ;  /* 0x0000000403047223 */ /* 0x040fe40000000005 */
[----:B------:R-:W-:-:S04]  /*0fb0*/  FFMA R3, R3, R0, RZ ;  /* 0x0000000003037223 */ /* 0x000fc800000000ff */
[----:B------:R-:W-:Y:S01]  /*0fc0*/  FFMA R3, R3, R4, R0 ;  /* 0x0000000403037223 */ /* 0x000fe20000000000 */
[----:B0-----:R-:W-:-:S04]  /*0fd0*/  IMAD.WIDE R10, R2, 0x8, R10 ;  /* 0x00000008020a7825 */ /* 0x001fc800078e020a */
[----:B------:R-:W-:-:S04]  /*0fe0*/  @P1 FADD R3, RZ, -R3 ;  /* 0x80000003ff031221 */ /* 0x000fc80000000000 */
[----:B------:R-:W-:-:S05]  /*0ff0*/  FFMA R8, R3, -3, R8 ;  /* 0xc040000003087823 */ /* 0x000fca0000000008 */
[----:B------:R-:W-:Y:S01]  /*1000*/  STG.E.64 desc[UR6][R10.64], R8 ;  /* 0x000000080a007986 */ /* 0x000fe2000c101b06 */
[----:B------:R-:W-:Y:S05]  /*1010*/  EXIT ;  /* 0x000000000000794d */ /* 0x000fea0003800000 */
.L_x_10:
[----:B------:R-:W-:-:S00]  /*1020*/  BRA `(.L_x_10) ;  /* 0xfffffffc00fc7947 */ /* 0x000fc0000383ffff */
[----:B------:R-:W-:-:S00]  /*1030*/  NOP ;  /* 0x0000000000007918 */ /* 0x000fc00000000000 */
        /* <DEDUP_REMOVED lines=12> */
.L_x_11:


//--------------------- .nv.global.init           --------------------------
	.section	.nv.global.init,"aw",@progbits
	.align	4
.nv.global.init:
	.type		__cudart_i2opi_f,@object
	.size		__cudart_i2opi_f,(.L_0 - __cudart_i2opi_f)
__cudart_i2opi_f:
        /*0000*/ 	.byte	0x41, 0x90, 0x43, 0x3c, 0x99, 0x95, 0x62, 0xdb, 0xc0, 0xdd, 0x34, 0xf5, 0xd1, 0x57, 0x27, 0xfc
        /*0010*/ 	.byte	0x29, 0x15, 0x44, 0x4e, 0x6e, 0x83, 0xf9, 0xa2
.L_0:


//--------------------- .nv.shared.reserved.0     --------------------------
	.section	.nv.shared.reserved.0,"aw",@nobits
	.weak		__nv_reservedSMEM_offset_0_alias
	.size		__nv_reservedSMEM_offset_0_alias, 0, 64
	.other		__nv_reservedSMEM_offset_0_alias,@"STO_CUDA_RESERVED_SHARED STV_DEFAULT"
__nv_reservedSMEM_offset_0_alias:
	.zero		0
	.zero		64


//--------------------- .nv.constant0._Z9gInitDataP6float2 --------------------------
	.section	.nv.constant0._Z9gInitDataP6float2,"a",@progbits
	.sectionflags	@""
	.align	4
.nv.constant0._Z9gInitDataP6float2:
	.zero		904


//--------------------- SYMBOLS --------------------------

	.type		.nv.reservedSmem.offset0,@object
	.size		.nv.reservedSmem.offset0,0x4
